	.headerflags	@"EF_CUDA_TEXMODE_UNIFIED EF_CUDA_64BIT_ADDRESS EF_CUDA_ACCELERATORS EF_CUDA_SM90 EF_CUDA_VIRTUAL_SM(EF_CUDA_SM90)"
	.elftype	@"ET_EXEC"


//--------------------- .nv.info                  --------------------------
	.section	.nv.info,"",@"SHT_CUDA_INFO"
	.align	4


	//----- nvinfo : EIATTR_REGCOUNT
	.align		4
        /*0000*/ 	.byte	0x04, 0x2f
        /*0002*/ 	.short	(.L_1 - .L_0)
	.align		4
.L_0:
        /*0004*/ 	.word	index@(triton_poi_fused_convolution_0)
        /*0008*/ 	.word	0x0000000e


	//----- nvinfo : EIATTR_MIN_STACK_SIZE
	.align		4
.L_1:
        /*000c*/ 	.byte	0x04, 0x12
        /*000e*/ 	.short	(.L_3 - .L_2)
	.align		4
.L_2:
        /*0010*/ 	.word	index@(triton_poi_fused_convolution_0)
        /*0014*/ 	.word	0x00000000


	//----- nvinfo : EIATTR_FRAME_SIZE
	.align		4
.L_3:
        /*0018*/ 	.byte	0x04, 0x11
        /*001a*/ 	.short	(.L_5 - .L_4)
	.align		4
.L_4:
        /*001c*/ 	.word	index@(triton_poi_fused_convolution_0)
        /*0020*/ 	.word	0x00000000


	//----- nvinfo : EIATTR_MIN_STACK_SIZE
	.align		4
.L_5:
        /*0024*/ 	.byte	0x04, 0x12
        /*0026*/ 	.short	(.L_7 - .L_6)
	.align		4
.L_6:
        /*0028*/ 	.word	index@(triton_poi_fused_convolution_0)
        /*002c*/ 	.word	0x00000000
.L_7:


//--------------------- .nv.info.triton_poi_fused_convolution_0 --------------------------
	.section	.nv.info.triton_poi_fused_convolution_0,"",@"SHT_CUDA_INFO"
	.sectionflags	@""
	.align	4


	//----- nvinfo : EIATTR_CUDA_API_VERSION
	.align		4
        /*0000*/ 	.byte	0x04, 0x37
        /*0002*/ 	.short	(.L_9 - .L_8)
.L_8:
        /*0004*/ 	.word	0x0000007c


	//----- nvinfo : EIATTR_KPARAM_INFO
	.align		4
.L_9:
        /*0008*/ 	.byte	0x04, 0x17
        /*000a*/ 	.short	(.L_11 - .L_10)
.L_10:
        /*000c*/ 	.word	0x00000000
        /*0010*/ 	.short	0x0002
        /*0012*/ 	.short	0x0010
        /*0014*/ 	.byte	0x00, 0xf0, 0x11, 0x00


	//----- nvinfo : EIATTR_KPARAM_INFO
	.align		4
.L_11:
        /*0018*/ 	.byte	0x04, 0x17
        /*001a*/ 	.short	(.L_13 - .L_12)
.L_12:
        /*001c*/ 	.word	0x00000000
        /*0020*/ 	.short	0x0001
        /*0022*/ 	.short	0x0008
        /*0024*/ 	.byte	0x00, 0xf4, 0x21, 0x00


	//----- nvinfo : EIATTR_KPARAM_INFO
	.align		4
.L_13:
        /*0028*/ 	.byte	0x04, 0x17
        /*002a*/ 	.short	(.L_15 - .L_14)
.L_14:
        /*002c*/ 	.word	0x00000000
        /*0030*/ 	.short	0x0000
        /*0032*/ 	.short	0x0000
        /*0034*/ 	.byte	0x00, 0xf4, 0x21, 0x00


	//----- nvinfo : EIATTR_SPARSE_MMA_MASK
	.align		4
.L_15:
        /*0038*/ 	.byte	0x03, 0x50
        /*003a*/ 	.short	0x0000


	//----- nvinfo : EIATTR_MAXREG_COUNT
	.align		4
        /*003c*/ 	.byte	0x03, 0x1b
        /*003e*/ 	.short	0x00ff


	//----- nvinfo : EIATTR_EXIT_INSTR_OFFSETS
	.align		4
        /*0040*/ 	.byte	0x04, 0x1c
        /*0042*/ 	.short	(.L_17 - .L_16)


	//   ....[0]....
.L_16:
        /*0044*/ 	.word	0x00000220


	//   ....[1]....
        /*0048*/ 	.word	0x00000240


	//----- nvinfo : EIATTR_REQNTID
	.align		4
.L_17:
        /*004c*/ 	.byte	0x04, 0x10
        /*004e*/ 	.short	(.L_19 - .L_18)
.L_18:
        /*0050*/ 	.word	0x00000080
        /*0054*/ 	.word	0x00000001
        /*0058*/ 	.word	0x00000001


	//----- nvinfo : EIATTR_CBANK_PARAM_SIZE
	.align		4
.L_19:
        /*005c*/ 	.byte	0x03, 0x19
        /*005e*/ 	.short	0x0014


	//----- nvinfo : EIATTR_PARAM_CBANK
	.align		4
        /*0060*/ 	.byte	0x04, 0x0a
        /*0062*/ 	.short	(.L_21 - .L_20)
	.align		4
.L_20:
        /*0064*/ 	.word	index@(.nv.constant0.triton_poi_fused_convolution_0)
        /*0068*/ 	.short	0x0210
        /*006a*/ 	.short	0x0014


	//----- nvinfo : EIATTR_SW_WAR
	.align		4
.L_21:
        /*006c*/ 	.byte	0x04, 0x36
        /*006e*/ 	.short	(.L_23 - .L_22)
.L_22:
        /*0070*/ 	.word	0x00000008
.L_23:


//--------------------- .nv.callgraph             --------------------------
	.section	.nv.callgraph,"",@"SHT_CUDA_CALLGRAPH"
	.align	4
	.sectionentsize	8
	.align		4
        /*0000*/ 	.word	0x00000000
	.align		4
        /*0004*/ 	.word	0xffffffff
	.align		4
        /*0008*/ 	.word	0x00000000
	.align		4
        /*000c*/ 	.word	0xfffffffe
	.align		4
        /*0010*/ 	.word	0x00000000
	.align		4
        /*0014*/ 	.word	0xfffffffd
	.align		4
        /*0018*/ 	.word	0x00000000
	.align		4
        /*001c*/ 	.word	0xfffffffc


//--------------------- .text.triton_poi_fused_convolution_0 --------------------------
	.section	.text.triton_poi_fused_convolution_0,"ax",@progbits
	.align	128
        .global         triton_poi_fused_convolution_0
        .type           triton_poi_fused_convolution_0,@function
        .size           triton_poi_fused_convolution_0,(.L_x_1 - triton_poi_fused_convolution_0)
        .other          triton_poi_fused_convolution_0,@"STO_CUDA_ENTRY STV_DEFAULT"
triton_poi_fused_convolution_0:
.text.triton_poi_fused_convolution_0:
[----:B------:R-:W0:Y:S02]  /*0000*/  LDC R1, c[0x0][0x28] ;  /* 0x00000a00ff017b82 */ /* 0x000e240000000800 */
[----:B------:R-:W1:Y:S01]  /*0010*/  S2R R0, SR_TID.X ;  /* 0x0000000000007919 */ /* 0x000e620000002100 */
[----:B------:R-:W2:Y:S01]  /*0020*/  LDC.64 R4, c[0x0][0x218] ;  /* 0x00008600ff047b82 */ /* 0x000ea20000000a00 */
[----:B------:R-:W-:Y:S01]  /*0030*/  ULDC.64 UR4, c[0x0][0x208] ;  /* 0x0000820000047ab9 */ /* 0x000fe20000000a00 */
[----:B------:R-:W3:Y:S06]  /*0040*/  S2R R9, SR_CTAID.X ;  /* 0x0000000000097919 */ /* 0x000eec0000002500 */
[----:B------:R-:W4:Y:S01]  /*0050*/  LDC.64 R2, c[0x0][0x210] ;  /* 0x00008400ff027b82 */ /* 0x000f220000000a00 */
[----:B-1----:R-:W-:-:S05]  /*0060*/  IMAD.SHL.U32 R0, R0, 0x2, RZ ;  /* 0x0000000200007824 */ /* 0x002fca00078e00ff */
[----:B------:R-:W-:-:S05]  /*0070*/  LOP3.LUT R0, R0, 0xfe, RZ, 0xc0, !PT ;  /* 0x000000fe00007812 */ /* 0x000fca00078ec0ff */
[----:B---3--:R-:W-:-:S04]  /*0080*/  IMAD R9, R9, 0x100, R0 ;  /* 0x0000010009097824 */ /* 0x008fc800078e0200 */
[C---:B------:R-:W-:Y:S01]  /*0090*/  IMAD.HI R6, R9.reuse, 0x51eb851f, RZ ;  /* 0x51eb851f09067827 */ /* 0x040fe200078e02ff */
[----:B------:R-:W-:Y:S02]  /*00a0*/  IADD3 R0, R9, 0x1, RZ ;  /* 0x0000000109007810 */ /* 0x000fe40007ffe0ff */
[C---:B------:R-:W-:Y:S01]  /*00b0*/  ISETP.GE.AND P0, PT, R9.reuse, 0x190, PT ;  /* 0x000001900900780c */ /* 0x040fe20003f06270 */
[----:B----4-:R-:W-:Y:S01]  /*00c0*/  IMAD.WIDE R2, R9, 0x4, R2 ;  /* 0x0000000409027825 */ /* 0x010fe200078e0202 */
[----:B------:R-:W-:Y:S02]  /*00d0*/  SHF.R.U32.HI R7, RZ, 0x1f, R6 ;  /* 0x0000001fff077819 */ /* 0x000fe40000011606 */
[----:B------:R-:W-:Y:S01]  /*00e0*/  CS2R R8, SRZ ;  /* 0x0000000000087805 */ /* 0x000fe2000001ff00 */
[----:B------:R-:W-:Y:S01]  /*00f0*/  IMAD.HI R0, R0, 0x51eb851f, RZ ;  /* 0x51eb851f00007827 */ /* 0x000fe200078e02ff */
[----:B------:R-:W-:-:S04]  /*0100*/  LEA.HI.SX32 R7, R6, R7, 0x1d ;  /* 0x0000000706077211 */ /* 0x000fc800078feaff */
[----:B------:R-:W-:-:S03]  /*0110*/  SHF.R.U32.HI R11, RZ, 0x1f, R0 ;  /* 0x0000001fff0b7819 */ /* 0x000fc60000011600 */
[----:B------:R-:W3:Y:S01]  /*0120*/  @!P0 LDG.E.64 R8, desc[UR4][R2.64] ;  /* 0x0000000402088981 */ /* 0x000ee2000c1e1b00 */
[----:B------:R-:W-:Y:S02]  /*0130*/  LEA.HI.SX32 R11, R0, R11, 0x1d ;  /* 0x0000000b000b7211 */ /* 0x000fe400078feaff */
[----:B------:R-:W-:Y:S02]  /*0140*/  LEA.HI R0, R7, R7, RZ, 0x2 ;  /* 0x0000000707007211 */ /* 0x000fe400078f10ff */
[----:B------:R-:W-:Y:S02]  /*0150*/  LEA.HI R6, R11, R11, RZ, 0x2 ;  /* 0x0000000b0b067211 */ /* 0x000fe400078f10ff */
[----:B------:R-:W-:Y:S02]  /*0160*/  LOP3.LUT R0, R0, 0xfffffffc, RZ, 0xc0, !PT ;  /* 0xfffffffc00007812 */ /* 0x000fe400078ec0ff */
[----:B------:R-:W-:-:S03]  /*0170*/  LOP3.LUT R6, R6, 0xfffffffc, RZ, 0xc0, !PT ;  /* 0xfffffffc06067812 */ /* 0x000fc600078ec0ff */
[----:B------:R-:W-:Y:S01]  /*0180*/  IMAD.IADD R7, R7, 0x1, -R0 ;  /* 0x0000000107077824 */ /* 0x000fe200078e0a00 */
[----:B------:R-:W-:Y:S01]  /*0190*/  IADD3 R11, R11, -R6, RZ ;  /* 0x800000060b0b7210 */ /* 0x000fe20007ffe0ff */
[----:B------:R-:W-:Y:S02]  /*01a0*/  HFMA2.MMA R0, -RZ, RZ, 0, 0 ;  /* 0x00000000ff007435 */ /* 0x000fe400000001ff */
[----:B--2---:R-:W-:-:S04]  /*01b0*/  IMAD.WIDE R6, R7, 0x4, R4 ;  /* 0x0000000407067825 */ /* 0x004fc800078e0204 */
[----:B------:R-:W-:-:S04]  /*01c0*/  IMAD.WIDE R4, R11, 0x4, R4 ;  /* 0x000000040b047825 */ /* 0x000fc800078e0204 */
[----:B------:R-:W-:Y:S01]  /*01d0*/  IMAD.MOV.U32 R11, RZ, RZ, RZ ;  /* 0x000000ffff0b7224 */ /* 0x000fe200078e00ff */
[----:B------:R-:W3:Y:S05]  /*01e0*/  @!P0 LDG.E.EL R0, desc[UR4][R4.64] ;  /* 0x0000000404008981 */ /* 0x000eea000c2e1900 */
[----:B------:R-:W2:Y:S01]  /*01f0*/  @!P0 LDG.E.EL R11, desc[UR4][R6.64] ;  /* 0x00000004060b8981 */ /* 0x000ea2000c2e1900 */
[----:B---3--:R-:W-:Y:S01]  /*0200*/  FADD R9, R0, R9 ;  /* 0x0000000900097221 */ /* 0x008fe20000000000 */
[----:B--2---:R-:W-:Y:S01]  /*0210*/  FADD R8, R11, R8 ;  /* 0x000000080b087221 */ /* 0x004fe20000000000 */
[----:B------:R-:W-:Y:S06]  /*0220*/  @P0 EXIT ;  /* 0x000000000000094d */ /* 0x000fec0003800000 */
[----:B------:R-:W-:Y:S01]  /*0230*/  STG.E.64 desc[UR4][R2.64], R8 ;  /* 0x0000000802007986 */ /* 0x000fe2000c101b04 */
[----:B------:R-:W-:Y:S05]  /*0240*/  EXIT ;  /* 0x000000000000794d */ /* 0x000fea0003800000 */
.L_x_0:
[----:B------:R-:W-:-:S00]  /*0250*/  BRA `(.L_x_0) ;  /* 0xfffffffc00fc7947 */ /* 0x000fc0000383ffff */
[----:B------:R-:W-:-:S00]  /*0260*/  NOP ;  /* 0x0000000000007918 */ /* 0x000fc00000000000 */
        /* <DEDUP_REMOVED lines=9> */
.L_x_1:


//--------------------- .nv.constant0.triton_poi_fused_convolution_0 --------------------------
	.section	.nv.constant0.triton_poi_fused_convolution_0,"a",@progbits
	.sectionflags	@""
	.align	4
.nv.constant0.triton_poi_fused_convolution_0:
	.zero		548
